	.headerflags	@"EF_CUDA_TEXMODE_UNIFIED EF_CUDA_64BIT_ADDRESS EF_CUDA_ACCELERATORS EF_CUDA_SM90 EF_CUDA_VIRTUAL_SM(EF_CUDA_SM90)"
	.elftype	@"ET_EXEC"


//--------------------- .nv.info                  --------------------------
	.section	.nv.info,"",@"SHT_CUDA_INFO"
	.align	4


	//----- nvinfo : EIATTR_REGCOUNT
	.align		4
        /*0000*/ 	.byte	0x04, 0x2f
        /*0002*/ 	.short	(.L_1 - .L_0)
	.align		4
.L_0:
        /*0004*/ 	.word	index@(triton_poi_fused__to_copy_add_arange_mul_32)
        /*0008*/ 	.word	0x00000009


	//----- nvinfo : EIATTR_MIN_STACK_SIZE
	.align		4
.L_1:
        /*000c*/ 	.byte	0x04, 0x12
        /*000e*/ 	.short	(.L_3 - .L_2)
	.align		4
.L_2:
        /*0010*/ 	.word	index@(triton_poi_fused__to_copy_add_arange_mul_32)
        /*0014*/ 	.word	0x00000000


	//----- nvinfo : EIATTR_FRAME_SIZE
	.align		4
.L_3:
        /*0018*/ 	.byte	0x04, 0x11
        /*001a*/ 	.short	(.L_5 - .L_4)
	.align		4
.L_4:
        /*001c*/ 	.word	index@(triton_poi_fused__to_copy_add_arange_mul_32)
        /*0020*/ 	.word	0x00000000


	//----- nvinfo : EIATTR_MIN_STACK_SIZE
	.align		4
.L_5:
        /*0024*/ 	.byte	0x04, 0x12
        /*0026*/ 	.short	(.L_7 - .L_6)
	.align		4
.L_6:
        /*0028*/ 	.word	index@(triton_poi_fused__to_copy_add_arange_mul_32)
        /*002c*/ 	.word	0x00000000
.L_7:


//--------------------- .nv.info.triton_poi_fused__to_copy_add_arange_mul_32 --------------------------
	.section	.nv.info.triton_poi_fused__to_copy_add_arange_mul_32,"",@"SHT_CUDA_INFO"
	.sectionflags	@""
	.align	4


	//----- nvinfo : EIATTR_CUDA_API_VERSION
	.align		4
        /*0000*/ 	.byte	0x04, 0x37
        /*0002*/ 	.short	(.L_9 - .L_8)
.L_8:
        /*0004*/ 	.word	0x0000007c


	//----- nvinfo : EIATTR_KPARAM_INFO
	.align		4
.L_9:
        /*0008*/ 	.byte	0x04, 0x17
        /*000a*/ 	.short	(.L_11 - .L_10)
.L_10:
        /*000c*/ 	.word	0x00000000
        /*0010*/ 	.short	0x0001
        /*0012*/ 	.short	0x0008
        /*0014*/ 	.byte	0x00, 0xf0, 0x11, 0x00


	//----- nvinfo : EIATTR_KPARAM_INFO
	.align		4
.L_11:
        /*0018*/ 	.byte	0x04, 0x17
        /*001a*/ 	.short	(.L_13 - .L_12)
.L_12:
        /*001c*/ 	.word	0x00000000
        /*0020*/ 	.short	0x0000
        /*0022*/ 	.short	0x0000
        /*0024*/ 	.byte	0x00, 0xf4, 0x21, 0x00


	//----- nvinfo : EIATTR_SPARSE_MMA_MASK
	.align		4
.L_13:
        /*0028*/ 	.byte	0x03, 0x50
        /*002a*/ 	.short	0x0000


	//----- nvinfo : EIATTR_MAXREG_COUNT
	.align		4
        /*002c*/ 	.byte	0x03, 0x1b
        /*002e*/ 	.short	0x00ff


	//----- nvinfo : EIATTR_EXIT_INSTR_OFFSETS
	.align		4
        /*0030*/ 	.byte	0x04, 0x1c
        /*0032*/ 	.short	(.L_15 - .L_14)


	//   ....[0]....
.L_14:
        /*0034*/ 	.word	0x000000d0


	//   ....[1]....
        /*0038*/ 	.word	0x00000100


	//----- nvinfo : EIATTR_REQNTID
	.align		4
.L_15:
        /*003c*/ 	.byte	0x04, 0x10
        /*003e*/ 	.short	(.L_17 - .L_16)
.L_16:
        /*0040*/ 	.word	0x00000020
        /*0044*/ 	.word	0x00000001
        /*0048*/ 	.word	0x00000001


	//----- nvinfo : EIATTR_CBANK_PARAM_SIZE
	.align		4
.L_17:
        /*004c*/ 	.byte	0x03, 0x19
        /*004e*/ 	.short	0x000c


	//----- nvinfo : EIATTR_PARAM_CBANK
	.align		4
        /*0050*/ 	.byte	0x04, 0x0a
        /*0052*/ 	.short	(.L_19 - .L_18)
	.align		4
.L_18:
        /*0054*/ 	.word	index@(.nv.constant0.triton_poi_fused__to_copy_add_arange_mul_32)
        /*0058*/ 	.short	0x0210
        /*005a*/ 	.short	0x000c


	//----- nvinfo : EIATTR_SW_WAR
	.align		4
.L_19:
        /*005c*/ 	.byte	0x04, 0x36
        /*005e*/ 	.short	(.L_21 - .L_20)
.L_20:
        /*0060*/ 	.word	0x00000008
.L_21:


//--------------------- .nv.callgraph             --------------------------
	.section	.nv.callgraph,"",@"SHT_CUDA_CALLGRAPH"
	.align	4
	.sectionentsize	8
	.align		4
        /*0000*/ 	.word	0x00000000
	.align		4
        /*0004*/ 	.word	0xffffffff
	.align		4
        /*0008*/ 	.word	0x00000000
	.align		4
        /*000c*/ 	.word	0xfffffffe
	.align		4
        /*0010*/ 	.word	0x00000000
	.align		4
        /*0014*/ 	.word	0xfffffffd
	.align		4
        /*0018*/ 	.word	0x00000000
	.align		4
        /*001c*/ 	.word	0xfffffffc


//--------------------- .text.triton_poi_fused__to_copy_add_arange_mul_32 --------------------------
	.section	.text.triton_poi_fused__to_copy_add_arange_mul_32,"ax",@progbits
	.align	128
        .global         triton_poi_fused__to_copy_add_arange_mul_32
        .type           triton_poi_fused__to_copy_add_arange_mul_32,@function
        .size           triton_poi_fused__to_copy_add_arange_mul_32,(.L_x_1 - triton_poi_fused__to_copy_add_arange_mul_32)
        .other          triton_poi_fused__to_copy_add_arange_mul_32,@"STO_CUDA_ENTRY STV_DEFAULT"
triton_poi_fused__to_copy_add_arange_mul_32:
.text.triton_poi_fused__to_copy_add_arange_mul_32:
[----:B------:R-:W0:Y:S02]  /*0000*/  LDC R1, c[0x0][0x28] ;  /* 0x00000a00ff017b82 */ /* 0x000e240000000800 */
[----:B------:R-:W1:Y:S01]  /*0010*/  S2R R6, SR_TID.X ;  /* 0x0000000000067919 */ /* 0x000e620000002100 */
[----:B------:R-:W2:Y:S01]  /*0020*/  LDC.64 R2, c[0x0][0x210] ;  /* 0x00008400ff027b82 */ /* 0x000ea20000000a00 */
[----:B------:R-:W3:Y:S01]  /*0030*/  S2R R5, SR_CTAID.X ;  /* 0x0000000000057919 */ /* 0x000ee20000002500 */
[C---:B-1----:R-:W-:Y:S02]  /*0040*/  LOP3.LUT R0, R6.reuse, 0x3, RZ, 0xc0, !PT ;  /* 0x0000000306007812 */ /* 0x042fe400078ec0ff */
[----:B------:R-:W-:-:S03]  /*0050*/  LOP3.LUT P0, RZ, R6, 0x1c, RZ, 0xc0, !PT ;  /* 0x0000001c06ff7812 */ /* 0x000fc6000780c0ff */
[----:B---3--:R-:W-:-:S04]  /*0060*/  IMAD R5, R5, 0x4, R0 ;  /* 0x0000000405057824 */ /* 0x008fc800078e0200 */
[C---:B--2---:R-:W-:Y:S01]  /*0070*/  IMAD.WIDE R2, R5.reuse, 0x8, R2 ;  /* 0x0000000805027825 */ /* 0x044fe200078e0202 */
[----:B------:R-:W-:Y:S02]  /*0080*/  I2FP.F32.S32 R0, R5 ;  /* 0x0000000500007245 */ /* 0x000fe40000201400 */
[----:B------:R-:W-:-:S03]  /*0090*/  ISETP.LT.AND P0, PT, R5, 0x4, !P0 ;  /* 0x000000040500780c */ /* 0x000fc60004701270 */
[----:B------:R-:W-:-:S04]  /*00a0*/  FMUL R0, R0, 0.5 ;  /* 0x3f00000000007820 */ /* 0x000fc80000400000 */
[----:B------:R-:W1:Y:S02]  /*00b0*/  F2I.TRUNC.NTZ R4, R0 ;  /* 0x0000000000047305 */ /* 0x000e64000020f100 */
[----:B-1----:R-:W-:-:S04]  /*00c0*/  SHF.R.S32.HI R5, RZ, 0x1f, R4 ;  /* 0x0000001fff057819 */ /* 0x002fc80000011404 */
[----:B------:R-:W-:Y:S05]  /*00d0*/  @!P0 EXIT ;  /* 0x000000000000894d */ /* 0x000fea0003800000 */
[----:B------:R-:W-:Y:S02]  /*00e0*/  ULDC.64 UR4, c[0x0][0x208] ;  /* 0x0000820000047ab9 */ /* 0x000fe40000000a00 */
[----:B------:R-:W-:Y:S01]  /*00f0*/  STG.E.64 desc[UR4][R2.64], R4 ;  /* 0x0000000402007986 */ /* 0x000fe2000c101b04 */
[----:B------:R-:W-:Y:S05]  /*0100*/  EXIT ;  /* 0x000000000000794d */ /* 0x000fea0003800000 */
.L_x_0:
[----:B------:R-:W-:-:S00]  /*0110*/  BRA `(.L_x_0) ;  /* 0xfffffffc00fc7947 */ /* 0x000fc0000383ffff */
[----:B------:R-:W-:-:S00]  /*0120*/  NOP ;  /* 0x0000000000007918 */ /* 0x000fc00000000000 */
        /* <DEDUP_REMOVED lines=13> */
.L_x_1:


//--------------------- .nv.constant0.triton_poi_fused__to_copy_add_arange_mul_32 --------------------------
	.section	.nv.constant0.triton_poi_fused__to_copy_add_arange_mul_32,"a",@progbits
	.sectionflags	@""
	.align	4
.nv.constant0.triton_poi_fused__to_copy_add_arange_mul_32:
	.zero		540
